	.headerflags	@"EF_CUDA_TEXMODE_UNIFIED EF_CUDA_64BIT_ADDRESS EF_CUDA_ACCELERATORS EF_CUDA_SM90 EF_CUDA_VIRTUAL_SM(EF_CUDA_SM90)"
	.elftype	@"ET_EXEC"


//--------------------- .nv.info                  --------------------------
	.section	.nv.info,"",@"SHT_CUDA_INFO"
	.align	4


	//----- nvinfo : EIATTR_REGCOUNT
	.align		4
        /*0000*/ 	.byte	0x04, 0x2f
        /*0002*/ 	.short	(.L_1 - .L_0)
	.align		4
.L_0:
        /*0004*/ 	.word	index@(triton_poi_fused_cat_6)
        /*0008*/ 	.word	0x00000011


	//----- nvinfo : EIATTR_MIN_STACK_SIZE
	.align		4
.L_1:
        /*000c*/ 	.byte	0x04, 0x12
        /*000e*/ 	.short	(.L_3 - .L_2)
	.align		4
.L_2:
        /*0010*/ 	.word	index@(triton_poi_fused_cat_6)
        /*0014*/ 	.word	0x00000000


	//----- nvinfo : EIATTR_FRAME_SIZE
	.align		4
.L_3:
        /*0018*/ 	.byte	0x04, 0x11
        /*001a*/ 	.short	(.L_5 - .L_4)
	.align		4
.L_4:
        /*001c*/ 	.word	index@(triton_poi_fused_cat_6)
        /*0020*/ 	.word	0x00000000


	//----- nvinfo : EIATTR_MIN_STACK_SIZE
	.align		4
.L_5:
        /*0024*/ 	.byte	0x04, 0x12
        /*0026*/ 	.short	(.L_7 - .L_6)
	.align		4
.L_6:
        /*0028*/ 	.word	index@(triton_poi_fused_cat_6)
        /*002c*/ 	.word	0x00000000
.L_7:


//--------------------- .nv.info.triton_poi_fused_cat_6 --------------------------
	.section	.nv.info.triton_poi_fused_cat_6,"",@"SHT_CUDA_INFO"
	.sectionflags	@""
	.align	4


	//----- nvinfo : EIATTR_CUDA_API_VERSION
	.align		4
        /*0000*/ 	.byte	0x04, 0x37
        /*0002*/ 	.short	(.L_9 - .L_8)
.L_8:
        /*0004*/ 	.word	0x0000007c


	//----- nvinfo : EIATTR_KPARAM_INFO
	.align		4
.L_9:
        /*0008*/ 	.byte	0x04, 0x17
        /*000a*/ 	.short	(.L_11 - .L_10)
.L_10:
        /*000c*/ 	.word	0x00000000
        /*0010*/ 	.short	0x0004
        /*0012*/ 	.short	0x0020
        /*0014*/ 	.byte	0x00, 0xf0, 0x11, 0x00


	//----- nvinfo : EIATTR_KPARAM_INFO
	.align		4
.L_11:
        /*0018*/ 	.byte	0x04, 0x17
        /*001a*/ 	.short	(.L_13 - .L_12)
.L_12:
        /*001c*/ 	.word	0x00000000
        /*0020*/ 	.short	0x0003
        /*0022*/ 	.short	0x0018
        /*0024*/ 	.byte	0x00, 0xf4, 0x21, 0x00


	//----- nvinfo : EIATTR_KPARAM_INFO
	.align		4
.L_13:
        /*0028*/ 	.byte	0x04, 0x17
        /*002a*/ 	.short	(.L_15 - .L_14)
.L_14:
        /*002c*/ 	.word	0x00000000
        /*0030*/ 	.short	0x0002
        /*0032*/ 	.short	0x0010
        /*0034*/ 	.byte	0x00, 0xf4, 0x21, 0x00


	//----- nvinfo : EIATTR_KPARAM_INFO
	.align		4
.L_15:
        /*0038*/ 	.byte	0x04, 0x17
        /*003a*/ 	.short	(.L_17 - .L_16)
.L_16:
        /*003c*/ 	.word	0x00000000
        /*0040*/ 	.short	0x0001
        /*0042*/ 	.short	0x0008
        /*0044*/ 	.byte	0x00, 0xf4, 0x21, 0x00


	//----- nvinfo : EIATTR_KPARAM_INFO
	.align		4
.L_17:
        /*0048*/ 	.byte	0x04, 0x17
        /*004a*/ 	.short	(.L_19 - .L_18)
.L_18:
        /*004c*/ 	.word	0x00000000
        /*0050*/ 	.short	0x0000
        /*0052*/ 	.short	0x0000
        /*0054*/ 	.byte	0x00, 0xf4, 0x21, 0x00


	//----- nvinfo : EIATTR_SPARSE_MMA_MASK
	.align		4
.L_19:
        /*0058*/ 	.byte	0x03, 0x50
        /*005a*/ 	.short	0x0000


	//----- nvinfo : EIATTR_MAXREG_COUNT
	.align		4
        /*005c*/ 	.byte	0x03, 0x1b
        /*005e*/ 	.short	0x00ff


	//----- nvinfo : EIATTR_EXIT_INSTR_OFFSETS
	.align		4
        /*0060*/ 	.byte	0x04, 0x1c
        /*0062*/ 	.short	(.L_21 - .L_20)


	//   ....[0]....
.L_20:
        /*0064*/ 	.word	0x000003f0


	//   ....[1]....
        /*0068*/ 	.word	0x00000410


	//----- nvinfo : EIATTR_REQNTID
	.align		4
.L_21:
        /*006c*/ 	.byte	0x04, 0x10
        /*006e*/ 	.short	(.L_23 - .L_22)
.L_22:
        /*0070*/ 	.word	0x00000080
        /*0074*/ 	.word	0x00000001
        /*0078*/ 	.word	0x00000001


	//----- nvinfo : EIATTR_CBANK_PARAM_SIZE
	.align		4
.L_23:
        /*007c*/ 	.byte	0x03, 0x19
        /*007e*/ 	.short	0x0024


	//----- nvinfo : EIATTR_PARAM_CBANK
	.align		4
        /*0080*/ 	.byte	0x04, 0x0a
        /*0082*/ 	.short	(.L_25 - .L_24)
	.align		4
.L_24:
        /*0084*/ 	.word	index@(.nv.constant0.triton_poi_fused_cat_6)
        /*0088*/ 	.short	0x0210
        /*008a*/ 	.short	0x0024


	//----- nvinfo : EIATTR_SW_WAR
	.align		4
.L_25:
        /*008c*/ 	.byte	0x04, 0x36
        /*008e*/ 	.short	(.L_27 - .L_26)
.L_26:
        /*0090*/ 	.word	0x00000008
.L_27:


//--------------------- .nv.callgraph             --------------------------
	.section	.nv.callgraph,"",@"SHT_CUDA_CALLGRAPH"
	.align	4
	.sectionentsize	8
	.align		4
        /*0000*/ 	.word	0x00000000
	.align		4
        /*0004*/ 	.word	0xffffffff
	.align		4
        /*0008*/ 	.word	0x00000000
	.align		4
        /*000c*/ 	.word	0xfffffffe
	.align		4
        /*0010*/ 	.word	0x00000000
	.align		4
        /*0014*/ 	.word	0xfffffffd
	.align		4
        /*0018*/ 	.word	0x00000000
	.align		4
        /*001c*/ 	.word	0xfffffffc


//--------------------- .text.triton_poi_fused_cat_6 --------------------------
	.section	.text.triton_poi_fused_cat_6,"ax",@progbits
	.align	128
        .global         triton_poi_fused_cat_6
        .type           triton_poi_fused_cat_6,@function
        .size           triton_poi_fused_cat_6,(.L_x_1 - triton_poi_fused_cat_6)
        .other          triton_poi_fused_cat_6,@"STO_CUDA_ENTRY STV_DEFAULT"
triton_poi_fused_cat_6:
.text.triton_poi_fused_cat_6:
[----:B------:R-:W0:Y:S02]  /*0000*/  LDC R1, c[0x0][0x28] ;  /* 0x00000a00ff017b82 */ /* 0x000e240000000800 */
[----:B------:R-:W1:Y:S01]  /*0010*/  S2R R0, SR_TID.X ;  /* 0x0000000000007919 */ /* 0x000e620000002100 */
[----:B------:R-:W-:Y:S01]  /*0020*/  IMAD.MOV.U32 R4, RZ, RZ, RZ ;  /* 0x000000ffff047224 */ /* 0x000fe200078e00ff */
[----:B------:R-:W2:Y:S01]  /*0030*/  LDC.64 R6, c[0x0][0x210] ;  /* 0x00008400ff067b82 */ /* 0x000ea20000000a00 */
[----:B------:R-:W3:Y:S01]  /*0040*/  S2R R3, SR_CTAID.X ;  /* 0x0000000000037919 */ /* 0x000ee20000002500 */
[----:B------:R-:W-:Y:S01]  /*0050*/  IMAD.MOV.U32 R10, RZ, RZ, RZ ;  /* 0x000000ffff0a7224 */ /* 0x000fe200078e00ff */
[----:B------:R-:W-:Y:S01]  /*0060*/  ULDC.64 UR4, c[0x0][0x208] ;  /* 0x0000820000047ab9 */ /* 0x000fe20000000a00 */
[----:B------:R-:W-:Y:S01]  /*0070*/  ULDC.64 UR6, c[0x0][0x220] ;  /* 0x0000880000067ab9 */ /* 0x000fe20000000a00 */
[----:B-1----:R-:W-:-:S05]  /*0080*/  IMAD.SHL.U32 R0, R0, 0x2, RZ ;  /* 0x0000000200007824 */ /* 0x002fca00078e00ff */
[----:B------:R-:W-:-:S05]  /*0090*/  LOP3.LUT R0, R0, 0xfe, RZ, 0xc0, !PT ;  /* 0x000000fe00007812 */ /* 0x000fca00078ec0ff */
[----:B---3--:R-:W-:-:S05]  /*00a0*/  IMAD R3, R3, 0x100, R0 ;  /* 0x0000010003037824 */ /* 0x008fca00078e0200 */
[----:B------:R-:W-:-:S04]  /*00b0*/  SHF.R.S32.HI R2, RZ, 0x1f, R3 ;  /* 0x0000001fff027819 */ /* 0x000fc80000011403 */
[----:B------:R-:W-:Y:S01]  /*00c0*/  LEA.HI R0, R2, R3, RZ, 0x4 ;  /* 0x0000000302007211 */ /* 0x000fe200078f20ff */
[----:B------:R-:W-:-:S03]  /*00d0*/  IMAD.MOV.U32 R2, RZ, RZ, RZ ;  /* 0x000000ffff027224 */ /* 0x000fc600078e00ff */
[----:B------:R-:W-:Y:S01]  /*00e0*/  SHF.R.S32.HI R5, RZ, 0x4, R0 ;  /* 0x00000004ff057819 */ /* 0x000fe20000011400 */
[----:B------:R-:W-:-:S04]  /*00f0*/  IMAD.HI R2, R3, -0x63f63f63, R2 ;  /* 0x9c09c09d03027827 */ /* 0x000fc800078e0202 */
[----:B------:R-:W-:Y:S01]  /*0100*/  IMAD.HI R4, R5, -0x63f63f63, R4 ;  /* 0x9c09c09d05047827 */ /* 0x000fe200078e0204 */
[----:B------:R-:W-:-:S04]  /*0110*/  SHF.R.U32.HI R11, RZ, 0x1f, R2 ;  /* 0x0000001fff0b7819 */ /* 0x000fc80000011602 */
[----:B------:R-:W-:Y:S02]  /*0120*/  SHF.R.U32.HI R9, RZ, 0x1f, R4 ;  /* 0x0000001fff097819 */ /* 0x000fe40000011604 */
[----:B------:R-:W-:Y:S02]  /*0130*/  LEA.HI.SX32 R13, R2, R11, 0x14 ;  /* 0x0000000b020d7211 */ /* 0x000fe400078fa2ff */
[----:B------:R-:W-:-:S03]  /*0140*/  LEA.HI.SX32 R9, R4, R9, 0x18 ;  /* 0x0000000904097211 */ /* 0x000fc600078fc2ff */
[----:B------:R-:W-:Y:S02]  /*0150*/  IMAD R2, R13, -0x1a40, R3 ;  /* 0xffffe5c00d027824 */ /* 0x000fe400078e0203 */
[----:B------:R-:W-:Y:S02]  /*0160*/  IMAD R11, R9, -0x1a4, R5 ;  /* 0xfffffe5c090b7824 */ /* 0x000fe400078e0205 */
[----:B------:R-:W1:Y:S01]  /*0170*/  LDC.64 R8, c[0x0][0x218] ;  /* 0x00008600ff087b82 */ /* 0x000e620000000a00 */
[----:B------:R-:W-:Y:S01]  /*0180*/  IMAD R5, R13, 0x400, R2 ;  /* 0x000004000d057824 */ /* 0x000fe200078e0202 */
[----:B------:R-:W-:Y:S02]  /*0190*/  LOP3.LUT R2, R0, 0xfffffff0, RZ, 0xc0, !PT ;  /* 0xfffffff000027812 */ /* 0x000fe400078ec0ff */
[----:B------:R-:W-:Y:S01]  /*01a0*/  ISETP.GE.AND P1, PT, R11, 0x40, PT ;  /* 0x000000400b00780c */ /* 0x000fe20003f26270 */
[----:B--2---:R-:W-:Y:S01]  /*01b0*/  IMAD.WIDE R6, R5, 0x4, R6 ;  /* 0x0000000405067825 */ /* 0x004fe200078e0206 */
[----:B------:R-:W-:-:S02]  /*01c0*/  CS2R R4, SRZ ;  /* 0x0000000000047805 */ /* 0x000fc4000001ff00 */
[C---:B------:R-:W-:Y:S01]  /*01d0*/  ISETP.LT.AND P3, PT, R3.reuse, 0x6900, !P1 ;  /* 0x000069000300780c */ /* 0x040fe20004f61270 */
[----:B------:R-:W-:Y:S02]  /*01e0*/  IMAD.MOV.U32 R0, RZ, RZ, RZ ;  /* 0x000000ffff007224 */ /* 0x000fe400078e00ff */
[----:B------:R-:W-:Y:S02]  /*01f0*/  IMAD.IADD R2, R3, 0x1, -R2 ;  /* 0x0000000103027824 */ /* 0x000fe400078e0a02 */
[----:B------:R-:W-:Y:S02]  /*0200*/  IMAD R12, R13, 0x1640, RZ ;  /* 0x000016400d0c7824 */ /* 0x000fe400078e02ff */
[----:B------:R-:W-:Y:S01]  /*0210*/  IMAD.SHL.U32 R13, R11, 0x10, RZ ;  /* 0x000000100b0d7824 */ /* 0x000fe200078e00ff */
[----:B------:R-:W-:Y:S02]  /*0220*/  SHF.R.S32.HI R14, RZ, 0x1f, R2 ;  /* 0x0000001fff0e7819 */ /* 0x000fe40000011402 */
[----:B------:R-:W-:Y:S01]  /*0230*/  ISETP.GE.AND P0, PT, R3, 0x6900, PT ;  /* 0x000069000300780c */ /* 0x000fe20003f06270 */
[----:B-1----:R-:W-:-:S02]  /*0240*/  IMAD.WIDE R8, R11, 0x4, R8 ;  /* 0x000000040b087825 */ /* 0x002fc400078e0208 */
[----:B------:R1:W2:Y:S01]  /*0250*/  @P3 LDG.E.64 R4, desc[UR4][R6.64] ;  /* 0x0000000406043981 */ /* 0x0002a2000c1e1b00 */
[----:B------:R-:W-:-:S03]  /*0260*/  IADD3 R2, P4, P5, R13, R2, R12 ;  /* 0x000000020d027210 */ /* 0x000fc60007d9e00c */
[----:B------:R-:W3:Y:S01]  /*0270*/  @P3 LDG.E.EL R0, desc[UR4][R8.64] ;  /* 0x0000000408003981 */ /* 0x000ee2000c2e1900 */
[----:B------:R-:W-:-:S03]  /*0280*/  SHF.R.S32.HI R12, RZ, 0x1f, R12 ;  /* 0x0000001fff0c7819 */ /* 0x000fc6000001140c */
[----:B------:R4:W5:Y:S01]  /*0290*/  @P3 LDG.E.EL R10, desc[UR4][R8.64] ;  /* 0x00000004080a3981 */ /* 0x000962000c2e1900 */
[----:B------:R-:W-:Y:S02]  /*02a0*/  SHF.R.S32.HI R13, RZ, 0x1f, R13 ;  /* 0x0000001fff0d7819 */ /* 0x000fe4000001140d */
[----:B------:R-:W-:Y:S02]  /*02b0*/  ISETP.GT.AND P2, PT, R11, 0x3f, !P0 ;  /* 0x0000003f0b00780c */ /* 0x000fe40004744270 */
[----:B------:R-:W-:Y:S02]  /*02c0*/  IADD3.X R13, R13, R14, R12, P4, P5 ;  /* 0x0000000e0d0d7210 */ /* 0x000fe400027ea40c */
[C---:B-1----:R-:W-:Y:S01]  /*02d0*/  LEA R6, P4, R2.reuse, UR6, 0x2 ;  /* 0x0000000602067c11 */ /* 0x042fe2000f8810ff */
[----:B----4-:R-:W1:Y:S03]  /*02e0*/  LDC.64 R8, c[0x0][0x228] ;  /* 0x00008a00ff087b82 */ /* 0x010e660000000a00 */
[----:B------:R-:W-:-:S02]  /*02f0*/  LEA.HI.X R7, R2, UR7, R13, 0x2, P4 ;  /* 0x0000000702077c11 */ /* 0x000fc4000a0f140d */
[----:B------:R-:W-:-:S06]  /*0300*/  CS2R R12, SRZ ;  /* 0x00000000000c7805 */ /* 0x000fcc000001ff00 */
[----:B------:R-:W4:Y:S01]  /*0310*/  @P2 LDG.E.64 R12, desc[UR4][R6.64+-0x1000] ;  /* 0xfff00004060c2981 */ /* 0x000f22000c1e1b00 */
[----:B-1----:R-:W-:Y:S01]  /*0320*/  IMAD.WIDE R2, R3, 0x4, R8 ;  /* 0x0000000403027825 */ /* 0x002fe200078e0208 */
[----:B--2---:R-:W-:Y:S02]  /*0330*/  SEL R4, R4, RZ, P3 ;  /* 0x000000ff04047207 */ /* 0x004fe40001800000 */
[----:B------:R-:W-:Y:S02]  /*0340*/  SEL R5, R5, RZ, P3 ;  /* 0x000000ff05057207 */ /* 0x000fe40001800000 */
[----:B---3--:R-:W-:Y:S02]  /*0350*/  SEL R11, R0, RZ, P3 ;  /* 0x000000ff000b7207 */ /* 0x008fe40001800000 */
[----:B-----5:R-:W-:Y:S02]  /*0360*/  SEL R10, R10, RZ, P3 ;  /* 0x000000ff0a0a7207 */ /* 0x020fe40001800000 */
[C---:B------:R-:W-:Y:S01]  /*0370*/  FSETP.GT.AND P3, PT, R4.reuse, -R11, PT ;  /* 0x8000000b0400720b */ /* 0x040fe20003f64000 */
[----:B------:R-:W-:Y:S01]  /*0380*/  FADD R4, R4, R11 ;  /* 0x0000000b04047221 */ /* 0x000fe20000000000 */
[C---:B------:R-:W-:Y:S01]  /*0390*/  FSETP.GT.AND P4, PT, R5.reuse, -R10, PT ;  /* 0x8000000a0500720b */ /* 0x040fe20003f84000 */
[----:B------:R-:W-:-:S10]  /*03a0*/  FADD R5, R5, R10 ;  /* 0x0000000a05057221 */ /* 0x000fd40000000000 */
[----:B------:R-:W-:Y:S02]  /*03b0*/  @!P3 FMUL R4, R4, 0.10000000149011611938 ;  /* 0x3dcccccd0404b820 */ /* 0x000fe40000400000 */
[----:B------:R-:W-:Y:S01]  /*03c0*/  @!P4 FMUL R5, R5, 0.10000000149011611938 ;  /* 0x3dcccccd0505c820 */ /* 0x000fe20000400000 */
[----:B----4-:R-:W-:Y:S02]  /*03d0*/  @P1 SEL R4, R12, RZ, P2 ;  /* 0x000000ff0c041207 */ /* 0x010fe40001000000 */
[----:B------:R-:W-:Y:S01]  /*03e0*/  @P1 SEL R5, R13, RZ, P2 ;  /* 0x000000ff0d051207 */ /* 0x000fe20001000000 */
[----:B------:R-:W-:Y:S06]  /*03f0*/  @P0 EXIT ;  /* 0x000000000000094d */ /* 0x000fec0003800000 */
[----:B------:R-:W-:Y:S01]  /*0400*/  STG.E.64 desc[UR4][R2.64], R4 ;  /* 0x0000000402007986 */ /* 0x000fe2000c101b04 */
[----:B------:R-:W-:Y:S05]  /*0410*/  EXIT ;  /* 0x000000000000794d */ /* 0x000fea0003800000 */
.L_x_0:
[----:B------:R-:W-:-:S00]  /*0420*/  BRA `(.L_x_0) ;  /* 0xfffffffc00fc7947 */ /* 0x000fc0000383ffff */
[----:B------:R-:W-:-:S00]  /*0430*/  NOP ;  /* 0x0000000000007918 */ /* 0x000fc00000000000 */
        /* <DEDUP_REMOVED lines=12> */
.L_x_1:


//--------------------- .nv.constant0.triton_poi_fused_cat_6 --------------------------
	.section	.nv.constant0.triton_poi_fused_cat_6,"a",@progbits
	.sectionflags	@""
	.align	4
.nv.constant0.triton_poi_fused_cat_6:
	.zero		564
